//
// Generated by NVIDIA NVVM Compiler
//
// Compiler Build ID: CL-36424714
// Cuda compilation tools, release 13.0, V13.0.88
// Based on NVVM 20.0.0
//

.version 9.0
.target sm_100
.address_size 64

	// .globl	_Z14multiplyKernelPdS_i

.visible .entry _Z14multiplyKernelPdS_i(
	.param .u64 .ptr .align 1 _Z14multiplyKernelPdS_i_param_0,
	.param .u64 .ptr .align 1 _Z14multiplyKernelPdS_i_param_1,
	.param .u32 _Z14multiplyKernelPdS_i_param_2
)
{
	.reg .pred 	%p<10>;
	.reg .b32 	%r<109>;
	.reg .b64 	%rd<71>;
	.reg .b64 	%fd<55>;

	ld.param.u64 	%rd6, [_Z14multiplyKernelPdS_i_param_0];
	ld.param.u64 	%rd5, [_Z14multiplyKernelPdS_i_param_1];
	ld.param.u32 	%r59, [_Z14multiplyKernelPdS_i_param_2];
	cvta.to.global.u64 	%rd1, %rd6;
	mov.u32 	%r1, %ctaid.x;
	mov.u32 	%r2, %tid.x;
	setp.lt.s32 	%p1, %r59, 1;
	@%p1 bra 	$L__BB0_12;
	cvta.to.global.u64 	%rd7, %rd5;
	mad.lo.s32 	%r61, %r59, %r1, %r2;
	mul.wide.u32 	%rd8, %r61, 8;
	add.s64 	%rd2, %rd7, %rd8;
	ld.global.f64 	%fd52, [%rd2];
	setp.lt.u32 	%p2, %r59, 8;
	mov.b32 	%r107, 0;
	@%p2 bra 	$L__BB0_4;
	and.b32  	%r62, %r59, 2147483640;
	neg.s32 	%r105, %r62;
	add.s32 	%r104, %r2, %r59;
	shl.b32 	%r5, %r59, 3;
	shl.b32 	%r64, %r59, 1;
	add.s32 	%r103, %r2, %r64;
	mul.lo.s32 	%r65, %r59, 3;
	add.s32 	%r102, %r2, %r65;
	shl.b32 	%r66, %r59, 2;
	add.s32 	%r101, %r2, %r66;
	mul.lo.s32 	%r67, %r59, 5;
	add.s32 	%r100, %r2, %r67;
	mul.lo.s32 	%r68, %r59, 6;
	add.s32 	%r99, %r2, %r68;
	mul.lo.s32 	%r69, %r59, 7;
	add.s32 	%r98, %r2, %r69;
	add.s32 	%r97, %r1, %r59;
	add.s32 	%r96, %r1, %r64;
	add.s32 	%r95, %r1, %r65;
	add.s32 	%r94, %r1, %r66;
	add.s32 	%r93, %r1, %r67;
	add.s32 	%r92, %r1, %r68;
	add.s32 	%r91, %r1, %r69;
	mul.wide.u32 	%rd41, %r5, 8;
	mov.u64 	%rd70, %rd1;
$L__BB0_3:
	.pragma "nounroll";
	and.b32  	%r107, %r59, 2147483640;
	mov.u32 	%r71, %ctaid.x;
	mul.wide.u32 	%rd9, %r71, 8;
	add.s64 	%rd10, %rd70, %rd9;
	ld.global.f64 	%fd9, [%rd10];
	mov.u32 	%r72, %tid.x;
	mul.wide.u32 	%rd11, %r72, 8;
	add.s64 	%rd12, %rd70, %rd11;
	ld.global.f64 	%fd10, [%rd12];
	fma.rn.f64 	%fd11, %fd9, %fd10, %fd52;
	st.global.f64 	[%rd2], %fd11;
	mul.wide.u32 	%rd13, %r97, 8;
	add.s64 	%rd14, %rd1, %rd13;
	ld.global.f64 	%fd12, [%rd14];
	mul.wide.u32 	%rd15, %r104, 8;
	add.s64 	%rd16, %rd1, %rd15;
	ld.global.f64 	%fd13, [%rd16];
	fma.rn.f64 	%fd14, %fd12, %fd13, %fd11;
	st.global.f64 	[%rd2], %fd14;
	mul.wide.u32 	%rd17, %r96, 8;
	add.s64 	%rd18, %rd1, %rd17;
	ld.global.f64 	%fd15, [%rd18];
	mul.wide.u32 	%rd19, %r103, 8;
	add.s64 	%rd20, %rd1, %rd19;
	ld.global.f64 	%fd16, [%rd20];
	fma.rn.f64 	%fd17, %fd15, %fd16, %fd14;
	st.global.f64 	[%rd2], %fd17;
	mul.wide.u32 	%rd21, %r95, 8;
	add.s64 	%rd22, %rd1, %rd21;
	ld.global.f64 	%fd18, [%rd22];
	mul.wide.u32 	%rd23, %r102, 8;
	add.s64 	%rd24, %rd1, %rd23;
	ld.global.f64 	%fd19, [%rd24];
	fma.rn.f64 	%fd20, %fd18, %fd19, %fd17;
	st.global.f64 	[%rd2], %fd20;
	mul.wide.u32 	%rd25, %r94, 8;
	add.s64 	%rd26, %rd1, %rd25;
	ld.global.f64 	%fd21, [%rd26];
	mul.wide.u32 	%rd27, %r101, 8;
	add.s64 	%rd28, %rd1, %rd27;
	ld.global.f64 	%fd22, [%rd28];
	fma.rn.f64 	%fd23, %fd21, %fd22, %fd20;
	st.global.f64 	[%rd2], %fd23;
	mul.wide.u32 	%rd29, %r93, 8;
	add.s64 	%rd30, %rd1, %rd29;
	ld.global.f64 	%fd24, [%rd30];
	mul.wide.u32 	%rd31, %r100, 8;
	add.s64 	%rd32, %rd1, %rd31;
	ld.global.f64 	%fd25, [%rd32];
	fma.rn.f64 	%fd26, %fd24, %fd25, %fd23;
	st.global.f64 	[%rd2], %fd26;
	mul.wide.u32 	%rd33, %r92, 8;
	add.s64 	%rd34, %rd1, %rd33;
	ld.global.f64 	%fd27, [%rd34];
	mul.wide.u32 	%rd35, %r99, 8;
	add.s64 	%rd36, %rd1, %rd35;
	ld.global.f64 	%fd28, [%rd36];
	fma.rn.f64 	%fd29, %fd27, %fd28, %fd26;
	st.global.f64 	[%rd2], %fd29;
	mul.wide.u32 	%rd37, %r91, 8;
	add.s64 	%rd38, %rd1, %rd37;
	ld.global.f64 	%fd30, [%rd38];
	mul.wide.u32 	%rd39, %r98, 8;
	add.s64 	%rd40, %rd1, %rd39;
	ld.global.f64 	%fd31, [%rd40];
	fma.rn.f64 	%fd52, %fd30, %fd31, %fd29;
	st.global.f64 	[%rd2], %fd52;
	add.s32 	%r105, %r105, 8;
	add.s32 	%r104, %r104, %r5;
	add.s32 	%r103, %r103, %r5;
	add.s32 	%r102, %r102, %r5;
	add.s32 	%r101, %r101, %r5;
	add.s32 	%r100, %r100, %r5;
	add.s32 	%r99, %r99, %r5;
	add.s32 	%r98, %r98, %r5;
	add.s64 	%rd70, %rd70, %rd41;
	add.s32 	%r97, %r97, %r5;
	add.s32 	%r96, %r96, %r5;
	add.s32 	%r95, %r95, %r5;
	add.s32 	%r94, %r94, %r5;
	add.s32 	%r93, %r93, %r5;
	add.s32 	%r92, %r92, %r5;
	add.s32 	%r91, %r91, %r5;
	setp.ne.s32 	%p3, %r105, 0;
	@%p3 bra 	$L__BB0_3;
$L__BB0_4:
	and.b32  	%r51, %r59, 7;
	setp.eq.s32 	%p4, %r51, 0;
	@%p4 bra 	$L__BB0_12;
	mov.u32 	%r52, %tid.x;
	mov.u32 	%r53, %ctaid.x;
	and.b32  	%r54, %r59, 3;
	setp.lt.u32 	%p5, %r51, 4;
	@%p5 bra 	$L__BB0_7;
	mul.lo.s32 	%r73, %r107, %r59;
	add.s32 	%r74, %r73, %r53;
	mul.wide.u32 	%rd42, %r74, 8;
	add.s64 	%rd43, %rd1, %rd42;
	ld.global.f64 	%fd32, [%rd43];
	add.s32 	%r75, %r73, %r52;
	mul.wide.u32 	%rd44, %r75, 8;
	add.s64 	%rd45, %rd1, %rd44;
	ld.global.f64 	%fd33, [%rd45];
	fma.rn.f64 	%fd34, %fd32, %fd33, %fd52;
	st.global.f64 	[%rd2], %fd34;
	add.s32 	%r76, %r74, %r59;
	mul.wide.u32 	%rd46, %r76, 8;
	add.s64 	%rd47, %rd1, %rd46;
	ld.global.f64 	%fd35, [%rd47];
	add.s32 	%r77, %r75, %r59;
	mul.wide.u32 	%rd48, %r77, 8;
	add.s64 	%rd49, %rd1, %rd48;
	ld.global.f64 	%fd36, [%rd49];
	fma.rn.f64 	%fd37, %fd35, %fd36, %fd34;
	st.global.f64 	[%rd2], %fd37;
	add.s32 	%r78, %r76, %r59;
	mul.wide.u32 	%rd50, %r78, 8;
	add.s64 	%rd51, %rd1, %rd50;
	ld.global.f64 	%fd38, [%rd51];
	add.s32 	%r79, %r77, %r59;
	mul.wide.u32 	%rd52, %r79, 8;
	add.s64 	%rd53, %rd1, %rd52;
	ld.global.f64 	%fd39, [%rd53];
	fma.rn.f64 	%fd40, %fd38, %fd39, %fd37;
	st.global.f64 	[%rd2], %fd40;
	add.s32 	%r80, %r78, %r59;
	mul.wide.u32 	%rd54, %r80, 8;
	add.s64 	%rd55, %rd1, %rd54;
	ld.global.f64 	%fd41, [%rd55];
	add.s32 	%r81, %r79, %r59;
	mul.wide.u32 	%rd56, %r81, 8;
	add.s64 	%rd57, %rd1, %rd56;
	ld.global.f64 	%fd42, [%rd57];
	fma.rn.f64 	%fd52, %fd41, %fd42, %fd40;
	st.global.f64 	[%rd2], %fd52;
	add.s32 	%r107, %r107, 4;
$L__BB0_7:
	setp.eq.s32 	%p6, %r54, 0;
	@%p6 bra 	$L__BB0_12;
	setp.eq.s32 	%p7, %r54, 1;
	@%p7 bra 	$L__BB0_10;
	mul.lo.s32 	%r82, %r107, %r59;
	add.s32 	%r83, %r82, %r53;
	mul.wide.u32 	%rd58, %r83, 8;
	add.s64 	%rd59, %rd1, %rd58;
	ld.global.f64 	%fd43, [%rd59];
	add.s32 	%r84, %r82, %r52;
	mul.wide.u32 	%rd60, %r84, 8;
	add.s64 	%rd61, %rd1, %rd60;
	ld.global.f64 	%fd44, [%rd61];
	fma.rn.f64 	%fd45, %fd43, %fd44, %fd52;
	st.global.f64 	[%rd2], %fd45;
	add.s32 	%r85, %r83, %r59;
	mul.wide.u32 	%rd62, %r85, 8;
	add.s64 	%rd63, %rd1, %rd62;
	ld.global.f64 	%fd46, [%rd63];
	add.s32 	%r86, %r84, %r59;
	mul.wide.u32 	%rd64, %r86, 8;
	add.s64 	%rd65, %rd1, %rd64;
	ld.global.f64 	%fd47, [%rd65];
	fma.rn.f64 	%fd52, %fd46, %fd47, %fd45;
	st.global.f64 	[%rd2], %fd52;
	add.s32 	%r107, %r107, 2;
$L__BB0_10:
	and.b32  	%r87, %r59, 1;
	setp.eq.b32 	%p8, %r87, 1;
	not.pred 	%p9, %p8;
	@%p9 bra 	$L__BB0_12;
	mul.lo.s32 	%r88, %r107, %r59;
	add.s32 	%r89, %r88, %r53;
	mul.wide.u32 	%rd66, %r89, 8;
	add.s64 	%rd67, %rd1, %rd66;
	ld.global.f64 	%fd48, [%rd67];
	add.s32 	%r90, %r88, %r52;
	mul.wide.u32 	%rd68, %r90, 8;
	add.s64 	%rd69, %rd1, %rd68;
	ld.global.f64 	%fd49, [%rd69];
	fma.rn.f64 	%fd50, %fd48, %fd49, %fd52;
	st.global.f64 	[%rd2], %fd50;
$L__BB0_12:
	ret;

}


// ===== COMPILED SASS (sm_100) =====

	.target	sm_100

	.elftype	@"ET_EXEC"


//--------------------- .note.nv.tkinfo           --------------------------
	.section	.note.nv.tkinfo,"",@"SHT_NOTE"
	.sectionflags	@"SHF_NOTE_NV_TKINFO"
	.tkinfo
        /*0018*/ 	.word	0x00000002
        /*0030*/ 	.string	""
        /*0030*/ 	.string	"ptxas"
        /*0030*/ 	.string	"Cuda compilation tools, release 13.0, V13.0.88"
        /*0030*/ 	.string	"Build cuda_13.0.r13.0/compiler.36424714_0"
        /*0030*/ 	.string	"-arch sm_100 -m 64 "



//--------------------- .note.nv.cuinfo           --------------------------
	.section	.note.nv.cuinfo,"",@"SHT_NOTE"
	.sectionflags	@"SHF_NOTE_NV_CUINFO"
        /*0018*/ 	.short	0x0002
        /*001a*/ 	.short	0x0064
        /*001c*/ 	.short	0x0082
	.zero		2


//--------------------- .nv.info                  --------------------------
	.section	.nv.info,"",@"SHT_CUDA_INFO"
	.align	4


	//----- nvinfo : EIATTR_REGCOUNT
	.align		4
        /*0000*/ 	.byte	0x04, 0x2f
        /*0002*/ 	.short	(.L_1 - .L_0)
	.align		4
.L_0:
        /*0004*/ 	.word	index@(_Z14multiplyKernelPdS_i)
        /*0008*/ 	.word	0x0000001d


	//----- nvinfo : EIATTR_FRAME_SIZE
	.align		4
.L_1:
        /*000c*/ 	.byte	0x04, 0x11
        /*000e*/ 	.short	(.L_3 - .L_2)
	.align		4
.L_2:
        /*0010*/ 	.word	index@(_Z14multiplyKernelPdS_i)
        /*0014*/ 	.word	0x00000000


	//----- nvinfo : EIATTR_MIN_STACK_SIZE
	.align		4
.L_3:
        /*0018*/ 	.byte	0x04, 0x12
        /*001a*/ 	.short	(.L_5 - .L_4)
	.align		4
.L_4:
        /*001c*/ 	.word	index@(_Z14multiplyKernelPdS_i)
        /*0020*/ 	.word	0x00000000
.L_5:


//--------------------- .nv.compat                --------------------------
	.section	.nv.compat,"",@"SHT_CUDA_COMPAT_INFO"
	.align	4
        /*0000*/ 	.byte	0x02, 0x09, 0x00, 0x00, 0x02, 0x02, 0x01, 0x00, 0x02, 0x05, 0x05, 0x00, 0x03, 0x07, 0x01, 0x01
        /*0010*/ 	.byte	0x02, 0x03, 0x00, 0x00, 0x02, 0x06, 0x01, 0x00, 0x04, 0x0b, 0x08, 0x00, 0x01, 0x00, 0x00, 0x00
        /*0020*/ 	.byte	0x00, 0x00, 0x00, 0x00


//--------------------- .nv.info._Z14multiplyKernelPdS_i --------------------------
	.section	.nv.info._Z14multiplyKernelPdS_i,"",@"SHT_CUDA_INFO"
	.sectionflags	@""
	.align	4


	//----- nvinfo : EIATTR_CUDA_API_VERSION
	.align		4
        /*0000*/ 	.byte	0x04, 0x37
        /*0002*/ 	.short	(.L_7 - .L_6)
.L_6:
        /*0004*/ 	.word	0x00000082


	//----- nvinfo : EIATTR_KPARAM_INFO
	.align		4
.L_7:
        /*0008*/ 	.byte	0x04, 0x17
        /*000a*/ 	.short	(.L_9 - .L_8)
.L_8:
        /*000c*/ 	.word	0x00000000
        /*0010*/ 	.short	0x0002
        /*0012*/ 	.short	0x0010
        /*0014*/ 	.byte	0x00, 0xf0, 0x11, 0x00


	//----- nvinfo : EIATTR_KPARAM_INFO
	.align		4
.L_9:
        /*0018*/ 	.byte	0x04, 0x17
        /*001a*/ 	.short	(.L_11 - .L_10)
.L_10:
        /*001c*/ 	.word	0x00000000
        /*0020*/ 	.short	0x0001
        /*0022*/ 	.short	0x0008
        /*0024*/ 	.byte	0x00, 0xf5, 0x21, 0x00


	//----- nvinfo : EIATTR_KPARAM_INFO
	.align		4
.L_11:
        /*0028*/ 	.byte	0x04, 0x17
        /*002a*/ 	.short	(.L_13 - .L_12)
.L_12:
        /*002c*/ 	.word	0x00000000
        /*0030*/ 	.short	0x0000
        /*0032*/ 	.short	0x0000
        /*0034*/ 	.byte	0x00, 0xf5, 0x21, 0x00


	//----- nvinfo : EIATTR_SPARSE_MMA_MASK
	.align		4
.L_13:
        /*0038*/ 	.byte	0x03, 0x50
        /*003a*/ 	.short	0x0000


	//----- nvinfo : EIATTR_MAXREG_COUNT
	.align		4
        /*003c*/ 	.byte	0x03, 0x1b
        /*003e*/ 	.short	0x00ff


	//----- nvinfo : EIATTR_MERCURY_ISA_VERSION
	.align		4
        /*0040*/ 	.byte	0x03, 0x5f
        /*0042*/ 	.short	0x0101


	//----- nvinfo : EIATTR_VRC_CTA_INIT_COUNT
	.align		4
        /*0044*/ 	.byte	0x02, 0x4a
	.zero		1
	.zero		1


	//----- nvinfo : EIATTR_EXIT_INSTR_OFFSETS
	.align		4
        /*0048*/ 	.byte	0x04, 0x1c
        /*004a*/ 	.short	(.L_15 - .L_14)


	//   ....[0]....
.L_14:
        /*004c*/ 	.word	0x00000040


	//   ....[1]....
        /*0050*/ 	.word	0x00000830


	//   ....[2]....
        /*0054*/ 	.word	0x00000b50


	//   ....[3]....
        /*0058*/ 	.word	0x00000d40


	//   ....[4]....
        /*005c*/ 	.word	0x00000e30


	//----- nvinfo : EIATTR_CBANK_PARAM_SIZE
	.align		4
.L_15:
        /*0060*/ 	.byte	0x03, 0x19
        /*0062*/ 	.short	0x0014


	//----- nvinfo : EIATTR_PARAM_CBANK
	.align		4
        /*0064*/ 	.byte	0x04, 0x0a
        /*0066*/ 	.short	(.L_17 - .L_16)
	.align		4
.L_16:
        /*0068*/ 	.word	index@(.nv.constant0._Z14multiplyKernelPdS_i)
        /*006c*/ 	.short	0x0380
        /*006e*/ 	.short	0x0014


	//----- nvinfo : EIATTR_SW_WAR
	.align		4
.L_17:
        /*0070*/ 	.byte	0x04, 0x36
        /*0072*/ 	.short	(.L_19 - .L_18)
.L_18:
        /*0074*/ 	.word	0x00000008
.L_19:


//--------------------- .nv.callgraph             --------------------------
	.section	.nv.callgraph,"",@"SHT_CUDA_CALLGRAPH"
	.align	4
	.sectionentsize	8
	.align		4
        /*0000*/ 	.word	0x00000000
	.align		4
        /*0004*/ 	.word	0xffffffff
	.align		4
        /*0008*/ 	.word	0x00000000
	.align		4
        /*000c*/ 	.word	0xfffffffe
	.align		4
        /*0010*/ 	.word	0x00000000
	.align		4
        /*0014*/ 	.word	0xfffffffd
	.align		4
        /*0018*/ 	.word	0x00000000
	.align		4
        /*001c*/ 	.word	0xfffffffc


//--------------------- .text._Z14multiplyKernelPdS_i --------------------------
	.section	.text._Z14multiplyKernelPdS_i,"ax",@progbits
	.align	128
        .global         _Z14multiplyKernelPdS_i
        .type           _Z14multiplyKernelPdS_i,@function
        .size           _Z14multiplyKernelPdS_i,(.L_x_5 - _Z14multiplyKernelPdS_i)
        .other          _Z14multiplyKernelPdS_i,@"STO_CUDA_ENTRY STV_DEFAULT"
_Z14multiplyKernelPdS_i:
.text._Z14multiplyKernelPdS_i:
[----:B------:R-:W-:Y:S01]  /*0000*/  LDC R1, c[0x0][0x37c] ;  /* 0x0000df00ff017b82 */ /* 0x000fe20000000800 */
[----:B------:R-:W0:Y:S02]  /*0010*/  LDCU UR15, c[0x0][0x390] ;  /* 0x00007200ff0f77ac */ /* 0x000e240008000800 */
[----:B0-----:R-:W-:-:S06]  /*0020*/  UISETP.GE.AND UP0, UPT, UR15, 0x1, UPT ;  /* 0x000000010f00788c */ /* 0x001fcc000bf06270 */
[----:B------:R-:W-:-:S13]  /*0030*/  PLOP3.LUT P0, PT, PT, PT, UP0, 0x80, 0x8 ;  /* 0x000000000008781c */ /* 0x000fda0003f0f008 */
[----:B------:R-:W-:Y:S05]  /*0040*/  @!P0 EXIT ;  /* 0x000000000000894d */ /* 0x000fea0003800000 */
[----:B------:R-:W0:Y:S01]  /*0050*/  S2R R0, SR_TID.X ;  /* 0x0000000000007919 */ /* 0x000e220000002100 */
[----:B------:R-:W1:Y:S01]  /*0060*/  S2UR UR8, SR_CTAID.X ;  /* 0x00000000000879c3 */ /* 0x000e620000002500 */
[----:B------:R-:W2:Y:S07]  /*0070*/  LDCU.64 UR10, c[0x0][0x358] ;  /* 0x00006b00ff0a77ac */ /* 0x000eae0008000a00 */
[----:B------:R-:W3:Y:S01]  /*0080*/  LDC.64 R2, c[0x0][0x388] ;  /* 0x0000e200ff027b82 */ /* 0x000ee20000000a00 */
[----:B-1----:R-:W-:-:S05]  /*0090*/  MOV R5, UR8 ;  /* 0x0000000800057c02 */ /* 0x002fca0008000f00 */
[----:B0-----:R-:W-:-:S04]  /*00a0*/  IMAD R5, R5, UR15, R0 ;  /* 0x0000000f05057c24 */ /* 0x001fc8000f8e0200 */
[----:B---3--:R-:W-:-:S05]  /*00b0*/  IMAD.WIDE.U32 R2, R5, 0x8, R2 ;  /* 0x0000000805027825 */ /* 0x008fca00078e0002 */
[----:B--2---:R0:W5:Y:S01]  /*00c0*/  LDG.E.64 R12, desc[UR10][R2.64] ;  /* 0x0000000a020c7981 */ /* 0x004162000c1e1b00 */
[----:B------:R-:W-:Y:S01]  /*00d0*/  UISETP.GE.U32.AND UP0, UPT, UR15, 0x8, UPT ;  /* 0x000000080f00788c */ /* 0x000fe2000bf06070 */
[----:B------:R-:W-:-:S08]  /*00e0*/  UMOV UR4, URZ ;  /* 0x000000ff00047c82 */ /* 0x000fd00008000000 */
[----:B0-----:R-:W-:Y:S05]  /*00f0*/  BRA.U !UP0, `(.L_x_0) ;  /* 0x0000000508c47547 */ /* 0x001fea000b800000 */
[----:B------:R-:W-:Y:S01]  /*0100*/  MOV R7, UR15 ;  /* 0x0000000f00077c02 */ /* 0x000fe20008000f00 */
[----:B------:R-:W-:Y:S01]  /*0110*/  IMAD.U32 R9, RZ, RZ, UR15 ;  /* 0x0000000fff097e24 */ /* 0x000fe2000f8e00ff */
[----:B------:R-:W-:Y:S01]  /*0120*/  MOV R11, UR15 ;  /* 0x0000000f000b7c02 */ /* 0x000fe20008000f00 */
[----:B------:R-:W-:Y:S01]  /*0130*/  IMAD.U32 R5, RZ, RZ, UR15 ;  /* 0x0000000fff057e24 */ /* 0x000fe2000f8e00ff */
[----:B------:R-:W-:Y:S01]  /*0140*/  MOV R17, UR15 ;  /* 0x0000000f00117c02 */ /* 0x000fe20008000f00 */
[----:B------:R-:W-:Y:S01]  /*0150*/  IMAD.U32 R15, RZ, RZ, UR15 ;  /* 0x0000000fff0f7e24 */ /* 0x000fe2000f8e00ff */
[----:B------:R-:W-:Y:S01]  /*0160*/  ULOP3.LUT UR4, UR15, 0x7ffffff8, URZ, 0xc0, !UPT ;  /* 0x7ffffff80f047892 */ /* 0x000fe2000f8ec0ff */
[--C-:B------:R-:W-:Y:S01]  /*0170*/  IMAD R6, R7, 0x3, R0.reuse ;  /* 0x0000000307067824 */ /* 0x100fe200078e0200 */
[----:B------:R-:W-:Y:S01]  /*0180*/  LEA R7, R9, R0, 0x2 ;  /* 0x0000000009077211 */ /* 0x000fe200078e10ff */
[--C-:B------:R-:W-:Y:S01]  /*0190*/  IMAD R5, R5, 0x2, R0.reuse ;  /* 0x0000000205057824 */ /* 0x100fe200078e0200 */
[----:B------:R-:W-:Y:S01]  /*01a0*/  IADD3 R4, PT, PT, R0, UR15, RZ ;  /* 0x0000000f00047c10 */ /* 0x000fe2000fffe0ff */
[--C-:B------:R-:W-:Y:S01]  /*01b0*/  IMAD R8, R11, 0x5, R0.reuse ;  /* 0x000000050b087824 */ /* 0x100fe200078e0200 */
[----:B------:R-:W-:Y:S01]  /*01c0*/  UIADD3 UR5, UPT, UPT, UR8, UR15, URZ ;  /* 0x0000000f08057290 */ /* 0x000fe2000fffe0ff */
[--C-:B------:R-:W-:Y:S01]  /*01d0*/  IMAD R9, R15, 0x6, R0.reuse ;  /* 0x000000060f097824 */ /* 0x100fe200078e0200 */
[----:B------:R-:W-:Y:S01]  /*01e0*/  ULEA UR6, UR15, UR8, 0x1 ;  /* 0x000000080f067291 */ /* 0x000fe2000f8e08ff */
[----:B------:R-:W-:Y:S01]  /*01f0*/  IMAD R10, R17, 0x7, R0 ;  /* 0x00000007110a7824 */ /* 0x000fe200078e0200 */
[----:B------:R-:W-:-:S02]  /*0200*/  UIMAD UR7, UR15, 0x3, UR8 ;  /* 0x000000030f0778a4 */ /* 0x000fc4000f8e0208 */
[----:B------:R-:W-:Y:S02]  /*0210*/  ULEA UR9, UR15, UR8, 0x2 ;  /* 0x000000080f097291 */ /* 0x000fe4000f8e10ff */
[----:B------:R-:W-:Y:S02]  /*0220*/  UIMAD UR12, UR15, 0x5, UR8 ;  /* 0x000000050f0c78a4 */ /* 0x000fe4000f8e0208 */
[----:B------:R-:W-:Y:S02]  /*0230*/  UIMAD UR13, UR15, 0x6, UR8 ;  /* 0x000000060f0d78a4 */ /* 0x000fe4000f8e0208 */
[----:B------:R-:W-:Y:S01]  /*0240*/  UIMAD UR14, UR15, 0x7, UR8 ;  /* 0x000000070f0e78a4 */ /* 0x000fe2000f8e0208 */
[----:B------:R-:W0:Y:S01]  /*0250*/  LDCU.64 UR16, c[0x0][0x380] ;  /* 0x00007000ff1077ac */ /* 0x000e220008000a00 */
[----:B------:R-:W1:Y:S01]  /*0260*/  LDCU.64 UR20, c[0x0][0x380] ;  /* 0x00007000ff1477ac */ /* 0x000e620008000a00 */
[----:B------:R-:W-:-:S12]  /*0270*/  UIADD3 UR4, UPT, UPT, -UR4, URZ, URZ ;  /* 0x000000ff04047290 */ /* 0x000fd8000fffe1ff */
.L_x_1:
[----:B--2---:R-:W-:Y:S01]  /*0280*/  HFMA2 R17, -RZ, RZ, 0, 4.76837158203125e-07 ;  /* 0x00000008ff117431 */ /* 0x004fe200000001ff */
[----:B0-----:R-:W-:-:S06]  /*0290*/  UIMAD.WIDE.U32 UR18, UR8, 0x8, UR16 ;  /* 0x00000008081278a5 */ /* 0x001fcc000f8e0010 */
[----:B------:R-:W-:Y:S01]  /*02a0*/  IMAD.U32 R20, RZ, RZ, UR18 ;  /* 0x00000012ff147e24 */ /* 0x000fe2000f8e00ff */
[----:B------:R-:W-:Y:S01]  /*02b0*/  MOV R21, UR19 ;  /* 0x0000001300157c02 */ /* 0x000fe20008000f00 */
[----:B------:R-:W-:-:S04]  /*02c0*/  IMAD.WIDE.U32 R16, R0, R17, UR16 ;  /* 0x0000001000107e25 */ /* 0x000fc8000f8e0011 */
[----:B------:R-:W2:Y:S04]  /*02d0*/  LDG.E.64 R14, desc[UR10][R20.64] ;  /* 0x0000000a140e7981 */ /* 0x000ea8000c1e1b00 */
[----:B------:R-:W2:Y:S01]  /*02e0*/  LDG.E.64 R16, desc[UR10][R16.64] ;  /* 0x0000000a10107981 */ /* 0x000ea2000c1e1b00 */
[----:B-1----:R-:W-:Y:S01]  /*02f0*/  UIMAD.WIDE.U32 UR18, UR5, 0x8, UR20 ;  /* 0x00000008051278a5 */ /* 0x002fe2000f8e0014 */
[----:B------:R-:W-:-:S05]  /*0300*/  MOV R19, 0x8 ;  /* 0x0000000800137802 */ /* 0x000fca0000000f00 */
[----:B------:R-:W-:Y:S01]  /*0310*/  IMAD.WIDE.U32 R18, R4, R19, UR20 ;  /* 0x0000001404127e25 */ /* 0x000fe2000f8e0013 */
[----:B------:R-:W-:-:S03]  /*0320*/  MOV R23, UR19 ;  /* 0x0000001300177c02 */ /* 0x000fc60008000f00 */
[----:B------:R-:W-:Y:S01]  /*0330*/  IMAD.U32 R22, RZ, RZ, UR18 ;  /* 0x00000012ff167e24 */ /* 0x000fe2000f8e00ff */
[----:B--2--5:R-:W-:-:S07]  /*0340*/  DFMA R12, R14, R16, R12 ;  /* 0x000000100e0c722b */ /* 0x024fce000000000c */
[----:B------:R0:W-:Y:S04]  /*0350*/  STG.E.64 desc[UR10][R2.64], R12 ;  /* 0x0000000c02007986 */ /* 0x0001e8000c101b0a */
[----:B------:R-:W2:Y:S04]  /*0360*/  LDG.E.64 R14, desc[UR10][R22.64] ;  /* 0x0000000a160e7981 */ /* 0x000ea8000c1e1b00 */
[----:B------:R-:W2:Y:S01]  /*0370*/  LDG.E.64 R18, desc[UR10][R18.64] ;  /* 0x0000000a12127981 */ /* 0x000ea2000c1e1b00 */
[----:B------:R-:W-:Y:S01]  /*0380*/  UIMAD.WIDE.U32 UR18, UR6, 0x8, UR20 ;  /* 0x00000008061278a5 */ /* 0x000fe2000f8e0014 */
[----:B------:R-:W-:-:S05]  /*0390*/  MOV R20, 0x8 ;  /* 0x0000000800147802 */ /* 0x000fca0000000f00 */
[----:B------:R-:W-:Y:S01]  /*03a0*/  IMAD.WIDE.U32 R20, R5, R20, UR20 ;  /* 0x0000001405147e25 */ /* 0x000fe2000f8e0014 */
[----:B------:R-:W-:-:S03]  /*03b0*/  MOV R25, UR19 ;  /* 0x0000001300197c02 */ /* 0x000fc60008000f00 */
[----:B------:R-:W-:Y:S01]  /*03c0*/  IMAD.U32 R24, RZ, RZ, UR18 ;  /* 0x00000012ff187e24 */ /* 0x000fe2000f8e00ff */
[----:B--2---:R-:W-:-:S07]  /*03d0*/  DFMA R14, R14, R18, R12 ;  /* 0x000000120e0e722b */ /* 0x004fce000000000c */
[----:B------:R1:W-:Y:S04]  /*03e0*/  STG.E.64 desc[UR10][R2.64], R14 ;  /* 0x0000000e02007986 */ /* 0x0003e8000c101b0a */
[----:B------:R-:W0:Y:S04]  /*03f0*/  LDG.E.64 R16, desc[UR10][R24.64] ;  /* 0x0000000a18107981 */ /* 0x000e28000c1e1b00 */
[----:B------:R-:W0:Y:S01]  /*0400*/  LDG.E.64 R20, desc[UR10][R20.64] ;  /* 0x0000000a14147981 */ /* 0x000e22000c1e1b00 */
[----:B------:R-:W-:Y:S01]  /*0410*/  UIMAD.WIDE.U32 UR18, UR7, 0x8, UR20 ;  /* 0x00000008071278a5 */ /* 0x000fe2000f8e0014 */
[----:B------:R-:W-:-:S05]  /*0420*/  MOV R11, 0x8 ;  /* 0x00000008000b7802 */ /* 0x000fca0000000f00 */
[----:B------:R-:W-:Y:S01]  /*0430*/  IMAD.WIDE.U32 R18, R6, R11, UR20 ;  /* 0x0000001406127e25 */ /* 0x000fe2000f8e000b */
[----:B------:R-:W-:-:S03]  /*0440*/  MOV R23, UR19 ;  /* 0x0000001300177c02 */ /* 0x000fc60008000f00 */
[----:B------:R-:W-:Y:S01]  /*0450*/  IMAD.U32 R22, RZ, RZ, UR18 ;  /* 0x00000012ff167e24 */ /* 0x000fe2000f8e00ff */
[----:B0-----:R-:W-:-:S07]  /*0460*/  DFMA R12, R16, R20, R14 ;  /* 0x00000014100c722b */ /* 0x001fce000000000e */
[----:B------:R0:W-:Y:S04]  /*0470*/  STG.E.64 desc[UR10][R2.64], R12 ;  /* 0x0000000c02007986 */ /* 0x0001e8000c101b0a */
[----:B------:R-:W1:Y:S04]  /*0480*/  LDG.E.64 R16, desc[UR10][R22.64] ;  /* 0x0000000a16107981 */ /* 0x000e68000c1e1b00 */
[----:B------:R-:W1:Y:S01]  /*0490*/  LDG.E.64 R18, desc[UR10][R18.64] ;  /* 0x0000000a12127981 */ /* 0x000e62000c1e1b00 */
[----:B------:R-:W-:Y:S01]  /*04a0*/  UIMAD.WIDE.U32 UR18, UR9, 0x8, UR20 ;  /* 0x00000008091278a5 */ /* 0x000fe2000f8e0014 */
[----:B------:R-:W-:-:S05]  /*04b0*/  MOV R26, 0x8 ;  /* 0x00000008001a7802 */ /* 0x000fca0000000f00 */
[----:B------:R-:W-:Y:S01]  /*04c0*/  IMAD.WIDE.U32 R20, R7, R26, UR20 ;  /* 0x0000001407147e25 */ /* 0x000fe2000f8e001a */
[----:B------:R-:W-:-:S03]  /*04d0*/  MOV R25, UR19 ;  /* 0x0000001300197c02 */ /* 0x000fc60008000f00 */
[----:B------:R-:W-:Y:S01]  /*04e0*/  IMAD.U32 R24, RZ, RZ, UR18 ;  /* 0x00000012ff187e24 */ /* 0x000fe2000f8e00ff */
[----:B-1----:R-:W-:-:S07]  /*04f0*/  DFMA R14, R16, R18, R12 ;  /* 0x00000012100e722b */ /* 0x002fce000000000c */
[----:B------:R1:W-:Y:S04]  /*0500*/  STG.E.64 desc[UR10][R2.64], R14 ;  /* 0x0000000e02007986 */ /* 0x0003e8000c101b0a */
[----:B------:R-:W0:Y:S04]  /*0510*/  LDG.E.64 R16, desc[UR10][R24.64] ;  /* 0x0000000a18107981 */ /* 0x000e28000c1e1b00 */
[----:B------:R-:W0:Y:S01]  /*0520*/  LDG.E.64 R20, desc[UR10][R20.64] ;  /* 0x0000000a14147981 */ /* 0x000e22000c1e1b00 */
[----:B------:R-:W-:Y:S02]  /*0530*/  UIMAD.WIDE.U32 UR18, UR12, 0x8, UR20 ;  /* 0x000000080c1278a5 */ /* 0x000fe4000f8e0014 */
[----:B------:R-:W-:-:S04]  /*0540*/  IMAD.WIDE.U32 R18, R8, R11, UR20 ;  /* 0x0000001408127e25 */ /* 0x000fc8000f8e000b */
[----:B------:R-:W-:Y:S01]  /*0550*/  MOV R22, UR18 ;  /* 0x0000001200167c02 */ /* 0x000fe20008000f00 */
[----:B------:R-:W-:Y:S01]  /*0560*/  IMAD.U32 R23, RZ, RZ, UR19 ;  /* 0x00000013ff177e24 */ /* 0x000fe2000f8e00ff */
[----:B0-----:R-:W-:-:S07]  /*0570*/  DFMA R12, R16, R20, R14 ;  /* 0x00000014100c722b */ /* 0x001fce000000000e */
[----:B------:R0:W-:Y:S04]  /*0580*/  STG.E.64 desc[UR10][R2.64], R12 ;  /* 0x0000000c02007986 */ /* 0x0001e8000c101b0a */
[----:B------:R-:W1:Y:S04]  /*0590*/  LDG.E.64 R16, desc[UR10][R22.64] ;  /* 0x0000000a16107981 */ /* 0x000e68000c1e1b00 */
[----:B------:R-:W1:Y:S01]  /*05a0*/  LDG.E.64 R18, desc[UR10][R18.64] ;  /* 0x0000000a12127981 */ /* 0x000e62000c1e1b00 */
[----:B------:R-:W-:Y:S02]  /*05b0*/  UIMAD.WIDE.U32 UR18, UR13, 0x8, UR20 ;  /* 0x000000080d1278a5 */ /* 0x000fe4000f8e0014 */
[----:B------:R-:W-:-:S04]  /*05c0*/  IMAD.WIDE.U32 R20, R9, R26, UR20 ;  /* 0x0000001409147e25 */ /* 0x000fc8000f8e001a */
[----:B------:R-:W-:Y:S02]  /*05d0*/  MOV R24, UR18 ;  /* 0x0000001200187c02 */ /* 0x000fe40008000f00 */
[----:B------:R-:W-:Y:S01]  /*05e0*/  MOV R25, UR19 ;  /* 0x0000001300197c02 */ /* 0x000fe20008000f00 */
[----:B-1----:R-:W-:-:S07]  /*05f0*/  DFMA R14, R16, R18, R12 ;  /* 0x00000012100e722b */ /* 0x002fce000000000c */
[----:B------:R2:W-:Y:S04]  /*0600*/  STG.E.64 desc[UR10][R2.64], R14 ;  /* 0x0000000e02007986 */ /* 0x0005e8000c101b0a */
[----:B------:R-:W3:Y:S04]  /*0610*/  LDG.E.64 R16, desc[UR10][R24.64] ;  /* 0x0000000a18107981 */ /* 0x000ee8000c1e1b00 */
[----:B------:R-:W3:Y:S01]  /*0620*/  LDG.E.64 R20, desc[UR10][R20.64] ;  /* 0x0000000a14147981 */ /* 0x000ee2000c1e1b00 */
[----:B------:R-:W-:Y:S02]  /*0630*/  UIMAD.WIDE.U32 UR18, UR14, 0x8, UR20 ;  /* 0x000000080e1278a5 */ /* 0x000fe4000f8e0014 */
[----:B------:R-:W-:-:S04]  /*0640*/  IMAD.WIDE.U32 R18, R10, R11, UR20 ;  /* 0x000000140a127e25 */ /* 0x000fc8000f8e000b */
[----:B------:R-:W-:Y:S01]  /*0650*/  IMAD.U32 R22, RZ, RZ, UR18 ;  /* 0x00000012ff167e24 */ /* 0x000fe2000f8e00ff */
[----:B------:R-:W-:Y:S01]  /*0660*/  MOV R23, UR19 ;  /* 0x0000001300177c02 */ /* 0x000fe20008000f00 */
[----:B---3--:R-:W-:-:S07]  /*0670*/  DFMA R16, R16, R20, R14 ;  /* 0x000000141010722b */ /* 0x008fce000000000e */
[----:B------:R2:W-:Y:S04]  /*0680*/  STG.E.64 desc[UR10][R2.64], R16 ;  /* 0x0000001002007986 */ /* 0x0005e8000c101b0a */
[----:B0-----:R-:W3:Y:S04]  /*0690*/  LDG.E.64 R12, desc[UR10][R22.64] ;  /* 0x0000000a160c7981 */ /* 0x001ee8000c1e1b00 */
[----:B------:R-:W3:Y:S01]  /*06a0*/  LDG.E.64 R18, desc[UR10][R18.64] ;  /* 0x0000000a12127981 */ /* 0x000ee2000c1e1b00 */
[----:B------:R-:W-:Y:S02]  /*06b0*/  UIADD3 UR4, UPT, UPT, UR4, 0x8, URZ ;  /* 0x0000000804047890 */ /* 0x000fe4000fffe0ff */
[----:B------:R-:W-:-:S02]  /*06c0*/  USHF.L.U32 UR18, UR15, 0x3, URZ ;  /* 0x000000030f127899 */ /* 0x000fc400080006ff */
[----:B------:R-:W-:Y:S02]  /*06d0*/  UISETP.NE.AND UP0, UPT, UR4, URZ, UPT ;  /* 0x000000ff0400728c */ /* 0x000fe4000bf05270 */
[----:B------:R-:W-:Y:S02]  /*06e0*/  UIADD3 UR5, UPT, UPT, UR18, UR5, URZ ;  /* 0x0000000512057290 */ /* 0x000fe4000fffe0ff */
[----:B------:R-:W-:Y:S01]  /*06f0*/  IADD3 R4, PT, PT, R4, UR18, RZ ;  /* 0x0000001204047c10 */ /* 0x000fe2000fffe0ff */
[----:B------:R-:W-:Y:S01]  /*0700*/  VIADD R5, R5, UR18 ;  /* 0x0000001205057c36 */ /* 0x000fe20008000000 */
[----:B------:R-:W-:Y:S01]  /*0710*/  IADD3 R6, PT, PT, R6, UR18, RZ ;  /* 0x0000001206067c10 */ /* 0x000fe2000fffe0ff */
[----:B------:R-:W-:Y:S01]  /*0720*/  VIADD R8, R8, UR18 ;  /* 0x0000001208087c36 */ /* 0x000fe20008000000 */
[----:B------:R-:W-:Y:S01]  /*0730*/  IADD3 R7, PT, PT, R7, UR18, RZ ;  /* 0x0000001207077c10 */ /* 0x000fe2000fffe0ff */
[----:B------:R-:W-:Y:S02]  /*0740*/  UIADD3 UR6, UPT, UPT, UR18, UR6, URZ ;  /* 0x0000000612067290 */ /* 0x000fe4000fffe0ff */
[----:B------:R-:W-:Y:S01]  /*0750*/  IADD3 R9, PT, PT, R9, UR18, RZ ;  /* 0x0000001209097c10 */ /* 0x000fe2000fffe0ff */
[----:B------:R-:W-:-:S02]  /*0760*/  UIADD3 UR7, UPT, UPT, UR18, UR7, URZ ;  /* 0x0000000712077290 */ /* 0x000fc4000fffe0ff */
[----:B------:R-:W-:Y:S01]  /*0770*/  IADD3 R10, PT, PT, R10, UR18, RZ ;  /* 0x000000120a0a7c10 */ /* 0x000fe2000fffe0ff */
[----:B------:R-:W-:Y:S02]  /*0780*/  UIADD3 UR9, UPT, UPT, UR18, UR9, URZ ;  /* 0x0000000912097290 */ /* 0x000fe4000fffe0ff */
[----:B------:R-:W-:Y:S02]  /*0790*/  UIADD3 UR12, UPT, UPT, UR18, UR12, URZ ;  /* 0x0000000c120c7290 */ /* 0x000fe4000fffe0ff */
[----:B------:R-:W-:Y:S02]  /*07a0*/  UIADD3 UR13, UPT, UPT, UR18, UR13, URZ ;  /* 0x0000000d120d7290 */ /* 0x000fe4000fffe0ff */
[----:B------:R-:W-:Y:S02]  /*07b0*/  UIADD3 UR14, UPT, UPT, UR18, UR14, URZ ;  /* 0x0000000e120e7290 */ /* 0x000fe4000fffe0ff */
[----:B------:R-:W-:Y:S01]  /*07c0*/  UIMAD.WIDE.U32 UR16, UR18, 0x8, UR16 ;  /* 0x00000008121078a5 */ /* 0x000fe2000f8e0010 */
[----:B---3--:R-:W-:-:S07]  /*07d0*/  DFMA R12, R12, R18, R16 ;  /* 0x000000120c0c722b */ /* 0x008fce0000000010 */
[----:B------:R2:W-:Y:S01]  /*07e0*/  STG.E.64 desc[UR10][R2.64], R12 ;  /* 0x0000000c02007986 */ /* 0x0005e2000c101b0a */
[----:B------:R-:W-:Y:S05]  /*07f0*/  BRA.U UP0, `(.L_x_1) ;  /* 0xfffffff900a07547 */ /* 0x000fea000b83ffff */
[----:B------:R-:W-:-:S12]  /*0800*/  ULOP3.LUT UR4, UR15, 0x7ffffff8, URZ, 0xc0, !UPT ;  /* 0x7ffffff80f047892 */ /* 0x000fd8000f8ec0ff */
.L_x_0:
[----:B------:R-:W-:-:S06]  /*0810*/  ULOP3.LUT UP0, UR5, UR15, 0x7, URZ, 0xc0, !UPT ;  /* 0x000000070f057892 */ /* 0x000fcc000f80c0ff */
[----:B------:R-:W-:-:S13]  /*0820*/  PLOP3.LUT P0, PT, PT, PT, UP0, 0x80, 0x8 ;  /* 0x000000000008781c */ /* 0x000fda0003f0f008 */
[----:B------:R-:W-:Y:S05]  /*0830*/  @!P0 EXIT ;  /* 0x000000000000894d */ /* 0x000fea0003800000 */
[----:B------:R-:W-:Y:S02]  /*0840*/  UISETP.GE.U32.AND UP0, UPT, UR5, 0x4, UPT ;  /* 0x000000040500788c */ /* 0x000fe4000bf06070 */
[----:B------:R-:W-:-:S07]  /*0850*/  ULOP3.LUT UR9, UR15, 0x3, URZ, 0xc0, !UPT ;  /* 0x000000030f097892 */ /* 0x000fce000f8ec0ff */
[----:B------:R-:W-:Y:S05]  /*0860*/  BRA.U !UP0, `(.L_x_2) ;  /* 0x0000000108b47547 */ /* 0x000fea000b800000 */
[----:B------:R-:W0:Y:S01]  /*0870*/  LDCU.64 UR6, c[0x0][0x380] ;  /* 0x00007000ff0677ac */ /* 0x000e220008000a00 */
[----:B------:R-:W-:Y:S01]  /*0880*/  IMAD.U32 R11, RZ, RZ, UR4 ;  /* 0x00000004ff0b7e24 */ /* 0x000fe2000f8e00ff */
[----:B------:R-:W-:-:S03]  /*0890*/  UIMAD UR5, UR4, UR15, UR8 ;  /* 0x0000000f040572a4 */ /* 0x000fc6000f8e0208 */
[----:B------:R-:W-:Y:S01]  /*08a0*/  IMAD R11, R11, UR15, R0 ;  /* 0x0000000f0b0b7c24 */ /* 0x000fe2000f8e0200 */
[----:B0-----:R-:W-:Y:S02]  /*08b0*/  UIMAD.WIDE.U32 UR12, UR5, 0x8, UR6 ;  /* 0x00000008050c78a5 */ /* 0x001fe4000f8e0006 */
[----:B------:R-:W-:Y:S02]  /*08c0*/  MOV R4, UR6 ;  /* 0x0000000600047c02 */ /* 0x000fe40008000f00 */
[----:B------:R-:W-:Y:S02]  /*08d0*/  MOV R5, UR7 ;  /* 0x0000000700057c02 */ /* 0x000fe40008000f00 */
[----:B--2---:R-:W-:Y:S01]  /*08e0*/  IMAD.U32 R14, RZ, RZ, UR12 ;  /* 0x0000000cff0e7e24 */ /* 0x004fe2000f8e00ff */
[----:B------:R-:W-:Y:S01]  /*08f0*/  MOV R15, UR13 ;  /* 0x0000000d000f7c02 */ /* 0x000fe20008000f00 */
[----:B------:R-:W-:-:S04]  /*0900*/  IMAD.WIDE.U32 R8, R11, 0x8, R4 ;  /* 0x000000080b087825 */ /* 0x000fc800078e0004 */
[----:B------:R-:W2:Y:S04]  /*0910*/  LDG.E.64 R6, desc[UR10][R14.64] ;  /* 0x0000000a0e067981 */ /* 0x000ea8000c1e1b00 */
[----:B------:R-:W2:Y:S01]  /*0920*/  LDG.E.64 R8, desc[UR10][R8.64] ;  /* 0x0000000a08087981 */ /* 0x000ea2000c1e1b00 */
[----:B------:R-:W-:Y:S02]  /*0930*/  UIADD3 UR5, UPT, UPT, UR5, UR15, URZ ;  /* 0x0000000f05057290 */ /* 0x000fe4000fffe0ff */
[----:B------:R-:W-:Y:S02]  /*0940*/  IADD3 R19, PT, PT, R11, UR15, RZ ;  /* 0x0000000f0b137c10 */ /* 0x000fe4000fffe0ff */
[----:B------:R-:W-:-:S06]  /*0950*/  UIMAD.WIDE.U32 UR12, UR5, 0x8, UR6 ;  /* 0x00000008050c78a5 */ /* 0x000fcc000f8e0006 */
[----:B------:R-:W-:Y:S01]  /*0960*/  IMAD.U32 R16, RZ, RZ, UR12 ;  /* 0x0000000cff107e24 */ /* 0x000fe2000f8e00ff */
[----:B------:R-:W-:Y:S01]  /*0970*/  MOV R17, UR13 ;  /* 0x0000000d00117c02 */ /* 0x000fe20008000f00 */
[----:B--2--5:R-:W-:Y:S01]  /*0980*/  DFMA R6, R6, R8, R12 ;  /* 0x000000080606722b */ /* 0x024fe2000000000c */
[----:B------:R-:W-:-:S06]  /*0990*/  IMAD.WIDE.U32 R12, R19, 0x8, R4 ;  /* 0x00000008130c7825 */ /* 0x000fcc00078e0004 */
[----:B------:R0:W-:Y:S04]  /*09a0*/  STG.E.64 desc[UR10][R2.64], R6 ;  /* 0x0000000602007986 */ /* 0x0001e8000c101b0a */
[----:B------:R-:W2:Y:S04]  /*09b0*/  LDG.E.64 R10, desc[UR10][R16.64] ;  /* 0x0000000a100a7981 */ /* 0x000ea8000c1e1b00 */
[----:B------:R-:W2:Y:S01]  /*09c0*/  LDG.E.64 R12, desc[UR10][R12.64] ;  /* 0x0000000a0c0c7981 */ /* 0x000ea2000c1e1b00 */
[----:B------:R-:W-:Y:S02]  /*09d0*/  UIADD3 UR5, UPT, UPT, UR5, UR15, URZ ;  /* 0x0000000f05057290 */ /* 0x000fe4000fffe0ff */
[----:B------:R-:W-:-:S02]  /*09e0*/  IADD3 R21, PT, PT, R19, UR15, RZ ;  /* 0x0000000f13157c10 */ /* 0x000fc4000fffe0ff */
[----:B------:R-:W-:-:S03]  /*09f0*/  UIMAD.WIDE.U32 UR12, UR5, 0x8, UR6 ;  /* 0x00000008050c78a5 */ /* 0x000fc6000f8e0006 */
[----:B------:R-:W-:-:S04]  /*0a00*/  IMAD.WIDE.U32 R14, R21, 0x8, R4 ;  /* 0x00000008150e7825 */ /* 0x000fc800078e0004 */
[----:B------:R-:W-:Y:S01]  /*0a10*/  IMAD.U32 R18, RZ, RZ, UR12 ;  /* 0x0000000cff127e24 */ /* 0x000fe2000f8e00ff */
[----:B------:R-:W-:Y:S01]  /*0a20*/  MOV R19, UR13 ;  /* 0x0000000d00137c02 */ /* 0x000fe20008000f00 */
[----:B--2---:R-:W-:-:S07]  /*0a30*/  DFMA R10, R10, R12, R6 ;  /* 0x0000000c0a0a722b */ /* 0x004fce0000000006 */
[----:B------:R1:W-:Y:S04]  /*0a40*/  STG.E.64 desc[UR10][R2.64], R10 ;  /* 0x0000000a02007986 */ /* 0x0003e8000c101b0a */
[----:B------:R-:W2:Y:S04]  /*0a50*/  LDG.E.64 R8, desc[UR10][R18.64] ;  /* 0x0000000a12087981 */ /* 0x000ea8000c1e1b00 */
[----:B------:R-:W2:Y:S01]  /*0a60*/  LDG.E.64 R14, desc[UR10][R14.64] ;  /* 0x0000000a0e0e7981 */ /* 0x000ea2000c1e1b00 */
[----:B------:R-:W-:Y:S02]  /*0a70*/  UIADD3 UR5, UPT, UPT, UR5, UR15, URZ ;  /* 0x0000000f05057290 */ /* 0x000fe4000fffe0ff */
[----:B------:R-:W-:-:S02]  /*0a80*/  IADD3 R21, PT, PT, R21, UR15, RZ ;  /* 0x0000000f15157c10 */ /* 0x000fc4000fffe0ff */
[----:B------:R-:W-:-:S03]  /*0a90*/  UIMAD.WIDE.U32 UR6, UR5, 0x8, UR6 ;  /* 0x00000008050678a5 */ /* 0x000fc6000f8e0006 */
[----:B------:R-:W-:-:S04]  /*0aa0*/  IMAD.WIDE.U32 R4, R21, 0x8, R4 ;  /* 0x0000000815047825 */ /* 0x000fc800078e0004 */
[----:B0-----:R-:W-:Y:S01]  /*0ab0*/  IMAD.U32 R6, RZ, RZ, UR6 ;  /* 0x00000006ff067e24 */ /* 0x001fe2000f8e00ff */
[----:B------:R-:W-:Y:S01]  /*0ac0*/  MOV R7, UR7 ;  /* 0x0000000700077c02 */ /* 0x000fe20008000f00 */
[----:B--2---:R-:W-:-:S07]  /*0ad0*/  DFMA R8, R8, R14, R10 ;  /* 0x0000000e0808722b */ /* 0x004fce000000000a */
[----:B------:R1:W-:Y:S04]  /*0ae0*/  STG.E.64 desc[UR10][R2.64], R8 ;  /* 0x0000000802007986 */ /* 0x0003e8000c101b0a */
[----:B------:R-:W2:Y:S04]  /*0af0*/  LDG.E.64 R4, desc[UR10][R4.64] ;  /* 0x0000000a04047981 */ /* 0x000ea8000c1e1b00 */
[----:B------:R-:W2:Y:S01]  /*0b00*/  LDG.E.64 R12, desc[UR10][R6.64] ;  /* 0x0000000a060c7981 */ /* 0x000ea2000c1e1b00 */
[----:B------:R-:W-:Y:S01]  /*0b10*/  UIADD3 UR4, UPT, UPT, UR4, 0x4, URZ ;  /* 0x0000000404047890 */ /* 0x000fe2000fffe0ff */
[----:B--2---:R-:W-:-:S07]  /*0b20*/  DFMA R12, R12, R4, R8 ;  /* 0x000000040c0c722b */ /* 0x004fce0000000008 */
[----:B------:R1:W-:Y:S04]  /*0b30*/  STG.E.64 desc[UR10][R2.64], R12 ;  /* 0x0000000c02007986 */ /* 0x0003e8000c101b0a */
.L_x_2:
[----:B------:R-:W-:-:S13]  /*0b40*/  ISETP.NE.AND P0, PT, RZ, UR9, PT ;  /* 0x00000009ff007c0c */ /* 0x000fda000bf05270 */
[----:B------:R-:W-:Y:S05]  /*0b50*/  @!P0 EXIT ;  /* 0x000000000000894d */ /* 0x000fea0003800000 */
[----:B------:R-:W-:-:S09]  /*0b60*/  UISETP.NE.AND UP0, UPT, UR9, 0x1, UPT ;  /* 0x000000010900788c */ /* 0x000fd2000bf05270 */
[----:B------:R-:W-:Y:S05]  /*0b70*/  BRA.U !UP0, `(.L_x_3) ;  /* 0x0000000108647547 */ /* 0x000fea000b800000 */
[----:B------:R-:W0:Y:S01]  /*0b80*/  LDCU.64 UR6, c[0x0][0x380] ;  /* 0x00007000ff0677ac */ /* 0x000e220008000a00 */
[----:B--2---:R-:W-:Y:S01]  /*0b90*/  MOV R17, UR4 ;  /* 0x0000000400117c02 */ /* 0x004fe20008000f00 */
[----:B------:R-:W-:-:S04]  /*0ba0*/  UIMAD UR5, UR4, UR15, UR8 ;  /* 0x0000000f040572a4 */ /* 0x000fc8000f8e0208 */
[----:B------:R-:W-:Y:S01]  /*0bb0*/  IMAD R17, R17, UR15, R0 ;  /* 0x0000000f11117c24 */ /* 0x000fe2000f8e0200 */
[----:B0-----:R-:W-:Y:S02]  /*0bc0*/  UIMAD.WIDE.U32 UR12, UR5, 0x8, UR6 ;  /* 0x00000008050c78a5 */ /* 0x001fe4000f8e0006 */
[----:B------:R-:W-:Y:S01]  /*0bd0*/  MOV R15, UR7 ;  /* 0x00000007000f7c02 */ /* 0x000fe20008000f00 */
[----:B------:R-:W-:-:S03]  /*0be0*/  IMAD.U32 R14, RZ, RZ, UR6 ;  /* 0x00000006ff0e7e24 */ /* 0x000fc6000f8e00ff */
[----:B-1----:R-:W-:Y:S01]  /*0bf0*/  MOV R10, UR12 ;  /* 0x0000000c000a7c02 */ /* 0x002fe20008000f00 */
[----:B------:R-:W-:Y:S02]  /*0c00*/  IMAD.U32 R11, RZ, RZ, UR13 ;  /* 0x0000000dff0b7e24 */ /* 0x000fe4000f8e00ff */
[----:B------:R-:W-:-:S03]  /*0c10*/  IMAD.WIDE.U32 R8, R17, 0x8, R14 ;  /* 0x0000000811087825 */ /* 0x000fc600078e000e */
[----:B------:R-:W2:Y:S04]  /*0c20*/  LDG.E.64 R4, desc[UR10][R10.64] ;  /* 0x0000000a0a047981 */ /* 0x000ea8000c1e1b00 */
[----:B------:R-:W2:Y:S01]  /*0c30*/  LDG.E.64 R6, desc[UR10][R8.64] ;  /* 0x0000000a08067981 */ /* 0x000ea2000c1e1b00 */
[----:B------:R-:W-:Y:S02]  /*0c40*/  UIADD3 UR5, UPT, UPT, UR5, UR15, URZ ;  /* 0x0000000f05057290 */ /* 0x000fe4000fffe0ff */
[----:B------:R-:W-:Y:S02]  /*0c50*/  IADD3 R17, PT, PT, R17, UR15, RZ ;  /* 0x0000000f11117c10 */ /* 0x000fe4000fffe0ff */
[----:B------:R-:W-:Y:S01]  /*0c60*/  UIMAD.WIDE.U32 UR6, UR5, 0x8, UR6 ;  /* 0x00000008050678a5 */ /* 0x000fe2000f8e0006 */
[----:B--2--5:R-:W-:-:S02]  /*0c70*/  DFMA R4, R4, R6, R12 ;  /* 0x000000060404722b */ /* 0x024fc4000000000c */
[----:B------:R-:W-:-:S03]  /*0c80*/  IMAD.WIDE.U32 R6, R17, 0x8, R14 ;  /* 0x0000000811067825 */ /* 0x000fc600078e000e */
[----:B------:R-:W-:Y:S01]  /*0c90*/  MOV R14, UR6 ;  /* 0x00000006000e7c02 */ /* 0x000fe20008000f00 */
[----:B------:R-:W-:Y:S01]  /*0ca0*/  IMAD.U32 R15, RZ, RZ, UR7 ;  /* 0x00000007ff0f7e24 */ /* 0x000fe2000f8e00ff */
[----:B------:R0:W-:Y:S04]  /*0cb0*/  STG.E.64 desc[UR10][R2.64], R4 ;  /* 0x0000000402007986 */ /* 0x0001e8000c101b0a */
[----:B------:R-:W2:Y:S04]  /*0cc0*/  LDG.E.64 R6, desc[UR10][R6.64] ;  /* 0x0000000a06067981 */ /* 0x000ea8000c1e1b00 */
[----:B------:R-:W2:Y:S01]  /*0cd0*/  LDG.E.64 R12, desc[UR10][R14.64] ;  /* 0x0000000a0e0c7981 */ /* 0x000ea2000c1e1b00 */
[----:B------:R-:W-:Y:S01]  /*0ce0*/  UIADD3 UR4, UPT, UPT, UR4, 0x2, URZ ;  /* 0x0000000204047890 */ /* 0x000fe2000fffe0ff */
[----:B--2---:R-:W-:-:S07]  /*0cf0*/  DFMA R12, R12, R6, R4 ;  /* 0x000000060c0c722b */ /* 0x004fce0000000004 */
[----:B------:R0:W-:Y:S04]  /*0d00*/  STG.E.64 desc[UR10][R2.64], R12 ;  /* 0x0000000c02007986 */ /* 0x0001e8000c101b0a */
.L_x_3:
[----:B------:R-:W-:-:S04]  /*0d10*/  ULOP3.LUT UR5, UR15, 0x1, URZ, 0xc0, !UPT ;  /* 0x000000010f057892 */ /* 0x000fc8000f8ec0ff */
[----:B------:R-:W-:-:S06]  /*0d20*/  UISETP.NE.U32.AND UP0, UPT, UR5, 0x1, UPT ;  /* 0x000000010500788c */ /* 0x000fcc000bf05070 */
[----:B------:R-:W-:-:S13]  /*0d30*/  PLOP3.LUT P0, PT, PT, PT, UP0, 0x80, 0x8 ;  /* 0x000000000008781c */ /* 0x000fda0003f0f008 */
[----:B------:R-:W-:Y:S05]  /*0d40*/  @P0 EXIT ;  /* 0x000000000000094d */ /* 0x000fea0003800000 */
[----:B------:R-:W3:Y:S01]  /*0d50*/  LDCU.64 UR6, c[0x0][0x380] ;  /* 0x00007000ff0677ac */ /* 0x000ee20008000a00 */
[----:B0-----:R-:W-:Y:S01]  /*0d60*/  MOV R5, UR4 ;  /* 0x0000000400057c02 */ /* 0x001fe20008000f00 */
[----:B------:R-:W-:-:S04]  /*0d70*/  UIMAD UR5, UR4, UR15, UR8 ;  /* 0x0000000f040572a4 */ /* 0x000fc8000f8e0208 */
[----:B------:R-:W-:Y:S01]  /*0d80*/  IMAD R5, R5, UR15, R0 ;  /* 0x0000000f05057c24 */ /* 0x000fe2000f8e0200 */
[----:B---3--:R-:W-:Y:S02]  /*0d90*/  UIMAD.WIDE.U32 UR4, UR5, 0x8, UR6 ;  /* 0x00000008050478a5 */ /* 0x008fe4000f8e0006 */
[----:B------:R-:W-:Y:S01]  /*0da0*/  MOV R6, UR6 ;  /* 0x0000000600067c02 */ /* 0x000fe20008000f00 */
[----:B------:R-:W-:-:S04]  /*0db0*/  IMAD.U32 R7, RZ, RZ, UR7 ;  /* 0x00000007ff077e24 */ /* 0x000fc8000f8e00ff */
[----:B------:R-:W-:Y:S01]  /*0dc0*/  IMAD.WIDE.U32 R6, R5, 0x8, R6 ;  /* 0x0000000805067825 */ /* 0x000fe200078e0006 */
[----:B-1----:R-:W-:Y:S02]  /*0dd0*/  MOV R8, UR4 ;  /* 0x0000000400087c02 */ /* 0x002fe40008000f00 */
[----:B------:R-:W-:-:S03]  /*0de0*/  MOV R9, UR5 ;  /* 0x0000000500097c02 */ /* 0x000fc60008000f00 */
[----:B------:R-:W3:Y:S04]  /*0df0*/  LDG.E.64 R6, desc[UR10][R6.64] ;  /* 0x0000000a06067981 */ /* 0x000ee8000c1e1b00 */
[----:B------:R-:W3:Y:S02]  /*0e00*/  LDG.E.64 R4, desc[UR10][R8.64] ;  /* 0x0000000a08047981 */ /* 0x000ee4000c1e1b00 */
[----:B---3-5:R-:W-:-:S07]  /*0e10*/  DFMA R4, R4, R6, R12 ;  /* 0x000000060404722b */ /* 0x028fce000000000c */
[----:B------:R-:W-:Y:S01]  /*0e20*/  STG.E.64 desc[UR10][R2.64], R4 ;  /* 0x0000000402007986 */ /* 0x000fe2000c101b0a */
[----:B------:R-:W-:Y:S05]  /*0e30*/  EXIT ;  /* 0x000000000000794d */ /* 0x000fea0003800000 */
.L_x_4:
[----:B------:R-:W-:-:S00]  /*0e40*/  BRA `(.L_x_4) ;  /* 0xfffffffc00fc7947 */ /* 0x000fc0000383ffff */
[----:B------:R-:W-:-:S00]  /*0e50*/  NOP ;  /* 0x0000000000007918 */ /* 0x000fc00000000000 */
        /* <DEDUP_REMOVED lines=10> */
.L_x_5:


//--------------------- .nv.shared.reserved.0     --------------------------
	.section	.nv.shared.reserved.0,"aw",@nobits
	.weak		__nv_reservedSMEM_offset_0_alias
	.size		__nv_reservedSMEM_offset_0_alias, 0, 64
	.other		__nv_reservedSMEM_offset_0_alias,@"STO_CUDA_RESERVED_SHARED STV_DEFAULT"
__nv_reservedSMEM_offset_0_alias:
	.zero		0
	.zero		64


//--------------------- .nv.constant0._Z14multiplyKernelPdS_i --------------------------
	.section	.nv.constant0._Z14multiplyKernelPdS_i,"a",@progbits
	.sectionflags	@""
	.align	4
.nv.constant0._Z14multiplyKernelPdS_i:
	.zero		916


//--------------------- SYMBOLS --------------------------

	.type		.nv.reservedSmem.offset0,@object
	.size		.nv.reservedSmem.offset0,0x4
